//
// Generated by NVIDIA NVVM Compiler
//
// Compiler Build ID: CL-36424714
// Cuda compilation tools, release 13.0, V13.0.88
// Based on NVVM 20.0.0
//

.version 9.0
.target sm_100
.address_size 64

	// .globl	_Z30simplex_unit_to_general_kerneliiPdS_S_
.extern .shared .align 16 .b8 rez[];

.visible .entry _Z30simplex_unit_to_general_kerneliiPdS_S_(
	.param .u32 _Z30simplex_unit_to_general_kerneliiPdS_S__param_0,
	.param .u32 _Z30simplex_unit_to_general_kerneliiPdS_S__param_1,
	.param .u64 .ptr .align 1 _Z30simplex_unit_to_general_kerneliiPdS_S__param_2,
	.param .u64 .ptr .align 1 _Z30simplex_unit_to_general_kerneliiPdS_S__param_3,
	.param .u64 .ptr .align 1 _Z30simplex_unit_to_general_kerneliiPdS_S__param_4
)
{
	.reg .pred 	%p<21>;
	.reg .b32 	%r<15>;
	.reg .b64 	%rd<17>;
	.reg .b64 	%fd<23>;

	ld.param.u32 	%r5, [_Z30simplex_unit_to_general_kerneliiPdS_S__param_0];
	ld.param.u32 	%r6, [_Z30simplex_unit_to_general_kerneliiPdS_S__param_1];
	ld.param.u64 	%rd4, [_Z30simplex_unit_to_general_kerneliiPdS_S__param_2];
	ld.param.u64 	%rd2, [_Z30simplex_unit_to_general_kerneliiPdS_S__param_3];
	ld.param.u64 	%rd3, [_Z30simplex_unit_to_general_kerneliiPdS_S__param_4];
	cvta.to.global.u64 	%rd1, %rd4;
	mov.u32 	%r7, %tid.x;
	mov.u32 	%r1, %ctaid.x;
	div.s32 	%r2, %r7, %r5;
	mul.lo.s32 	%r8, %r2, %r5;
	sub.s32 	%r3, %r7, %r8;
	setp.ge.s32 	%p1, %r2, %r5;
	setp.ge.s32 	%p2, %r1, %r6;
	setp.lt.s32 	%p3, %r5, 0;
	or.pred  	%p4, %p2, %p1;
	shl.b32 	%r9, %r7, 3;
	mov.u32 	%r10, rez;
	add.s32 	%r4, %r10, %r9;
	or.pred  	%p5, %p4, %p3;
	@%p5 bra 	$L__BB0_2;
	cvta.to.global.u64 	%rd5, %rd2;
	mad.lo.s32 	%r11, %r5, %r3, %r5;
	add.s32 	%r12, %r11, %r2;
	mul.wide.u32 	%rd6, %r12, 8;
	add.s64 	%rd7, %rd1, %rd6;
	ld.global.f64 	%fd1, [%rd7];
	mul.wide.u32 	%rd8, %r2, 8;
	add.s64 	%rd9, %rd1, %rd8;
	ld.global.f64 	%fd2, [%rd9];
	sub.f64 	%fd3, %fd1, %fd2;
	mad.lo.s32 	%r13, %r5, %r1, %r3;
	mul.wide.u32 	%rd10, %r13, 8;
	add.s64 	%rd11, %rd5, %rd10;
	ld.global.f64 	%fd4, [%rd11];
	mul.f64 	%fd5, %fd3, %fd4;
	st.shared.f64 	[%r4], %fd5;
$L__BB0_2:
	setp.ge.s32 	%p6, %r1, %r6;
	setp.ge.s32 	%p7, %r2, %r5;
	bar.sync 	0;
	setp.gt.u32 	%p8, %r3, 9;
	or.pred  	%p9, %p7, %p6;
	or.pred  	%p10, %p9, %p8;
	@%p10 bra 	$L__BB0_4;
	ld.shared.f64 	%fd6, [%r4+80];
	ld.shared.f64 	%fd7, [%r4];
	add.f64 	%fd8, %fd6, %fd7;
	st.shared.f64 	[%r4], %fd8;
$L__BB0_4:
	setp.ge.s32 	%p11, %r1, %r6;
	setp.ge.s32 	%p12, %r2, %r5;
	bar.sync 	0;
	setp.gt.u32 	%p13, %r3, 4;
	or.pred  	%p14, %p12, %p11;
	or.pred  	%p15, %p14, %p13;
	@%p15 bra 	$L__BB0_6;
	ld.shared.f64 	%fd9, [%r4+40];
	ld.shared.f64 	%fd10, [%r4];
	add.f64 	%fd11, %fd9, %fd10;
	st.shared.f64 	[%r4], %fd11;
$L__BB0_6:
	setp.ge.s32 	%p16, %r1, %r6;
	setp.ge.s32 	%p17, %r2, %r5;
	bar.sync 	0;
	setp.ne.s32 	%p18, %r3, 0;
	or.pred  	%p19, %p17, %p16;
	or.pred  	%p20, %p19, %p18;
	@%p20 bra 	$L__BB0_8;
	mul.wide.s32 	%rd12, %r2, 8;
	add.s64 	%rd13, %rd1, %rd12;
	ld.global.f64 	%fd12, [%rd13];
	ld.shared.f64 	%fd13, [%r4];
	add.f64 	%fd14, %fd12, %fd13;
	ld.shared.f64 	%fd15, [%r4+8];
	add.f64 	%fd16, %fd14, %fd15;
	ld.shared.f64 	%fd17, [%r4+16];
	add.f64 	%fd18, %fd16, %fd17;
	ld.shared.f64 	%fd19, [%r4+24];
	add.f64 	%fd20, %fd18, %fd19;
	ld.shared.f64 	%fd21, [%r4+32];
	add.f64 	%fd22, %fd20, %fd21;
	mad.lo.s32 	%r14, %r5, %r1, %r2;
	cvta.to.global.u64 	%rd14, %rd3;
	mul.wide.s32 	%rd15, %r14, 8;
	add.s64 	%rd16, %rd14, %rd15;
	st.global.f64 	[%rd16], %fd22;
$L__BB0_8:
	ret;

}


// ===== COMPILED SASS (sm_100) =====

	.target	sm_100

	.elftype	@"ET_EXEC"


//--------------------- .note.nv.tkinfo           --------------------------
	.section	.note.nv.tkinfo,"",@"SHT_NOTE"
	.sectionflags	@"SHF_NOTE_NV_TKINFO"
	.tkinfo
        /*0018*/ 	.word	0x00000002
        /*0030*/ 	.string	""
        /*0030*/ 	.string	"ptxas"
        /*0030*/ 	.string	"Cuda compilation tools, release 13.0, V13.0.88"
        /*0030*/ 	.string	"Build cuda_13.0.r13.0/compiler.36424714_0"
        /*0030*/ 	.string	"-arch sm_100 -m 64 "



//--------------------- .note.nv.cuinfo           --------------------------
	.section	.note.nv.cuinfo,"",@"SHT_NOTE"
	.sectionflags	@"SHF_NOTE_NV_CUINFO"
        /*0018*/ 	.short	0x0002
        /*001a*/ 	.short	0x0064
        /*001c*/ 	.short	0x0082
	.zero		2


//--------------------- .nv.info                  --------------------------
	.section	.nv.info,"",@"SHT_CUDA_INFO"
	.align	4


	//----- nvinfo : EIATTR_REGCOUNT
	.align		4
        /*0000*/ 	.byte	0x04, 0x2f
        /*0002*/ 	.short	(.L_1 - .L_0)
	.align		4
.L_0:
        /*0004*/ 	.word	index@(_Z30simplex_unit_to_general_kerneliiPdS_S_)
        /*0008*/ 	.word	0x00000012


	//----- nvinfo : EIATTR_FRAME_SIZE
	.align		4
.L_1:
        /*000c*/ 	.byte	0x04, 0x11
        /*000e*/ 	.short	(.L_3 - .L_2)
	.align		4
.L_2:
        /*0010*/ 	.word	index@(_Z30simplex_unit_to_general_kerneliiPdS_S_)
        /*0014*/ 	.word	0x00000000


	//----- nvinfo : EIATTR_MIN_STACK_SIZE
	.align		4
.L_3:
        /*0018*/ 	.byte	0x04, 0x12
        /*001a*/ 	.short	(.L_5 - .L_4)
	.align		4
.L_4:
        /*001c*/ 	.word	index@(_Z30simplex_unit_to_general_kerneliiPdS_S_)
        /*0020*/ 	.word	0x00000000
.L_5:


//--------------------- .nv.compat                --------------------------
	.section	.nv.compat,"",@"SHT_CUDA_COMPAT_INFO"
	.align	4
        /*0000*/ 	.byte	0x02, 0x09, 0x00, 0x00, 0x02, 0x02, 0x01, 0x00, 0x02, 0x05, 0x05, 0x00, 0x03, 0x07, 0x01, 0x01
        /*0010*/ 	.byte	0x02, 0x03, 0x00, 0x00, 0x02, 0x06, 0x01, 0x00, 0x04, 0x0b, 0x08, 0x00, 0x01, 0x00, 0x00, 0x00
        /*0020*/ 	.byte	0x00, 0x00, 0x00, 0x00


//--------------------- .nv.info._Z30simplex_unit_to_general_kerneliiPdS_S_ --------------------------
	.section	.nv.info._Z30simplex_unit_to_general_kerneliiPdS_S_,"",@"SHT_CUDA_INFO"
	.sectionflags	@""
	.align	4


	//----- nvinfo : EIATTR_CUDA_API_VERSION
	.align		4
        /*0000*/ 	.byte	0x04, 0x37
        /*0002*/ 	.short	(.L_7 - .L_6)
.L_6:
        /*0004*/ 	.word	0x00000082


	//----- nvinfo : EIATTR_KPARAM_INFO
	.align		4
.L_7:
        /*0008*/ 	.byte	0x04, 0x17
        /*000a*/ 	.short	(.L_9 - .L_8)
.L_8:
        /*000c*/ 	.word	0x00000000
        /*0010*/ 	.short	0x0004
        /*0012*/ 	.short	0x0018
        /*0014*/ 	.byte	0x00, 0xf5, 0x21, 0x00


	//----- nvinfo : EIATTR_KPARAM_INFO
	.align		4
.L_9:
        /*0018*/ 	.byte	0x04, 0x17
        /*001a*/ 	.short	(.L_11 - .L_10)
.L_10:
        /*001c*/ 	.word	0x00000000
        /*0020*/ 	.short	0x0003
        /*0022*/ 	.short	0x0010
        /*0024*/ 	.byte	0x00, 0xf5, 0x21, 0x00


	//----- nvinfo : EIATTR_KPARAM_INFO
	.align		4
.L_11:
        /*0028*/ 	.byte	0x04, 0x17
        /*002a*/ 	.short	(.L_13 - .L_12)
.L_12:
        /*002c*/ 	.word	0x00000000
        /*0030*/ 	.short	0x0002
        /*0032*/ 	.short	0x0008
        /*0034*/ 	.byte	0x00, 0xf5, 0x21, 0x00


	//----- nvinfo : EIATTR_KPARAM_INFO
	.align		4
.L_13:
        /*0038*/ 	.byte	0x04, 0x17
        /*003a*/ 	.short	(.L_15 - .L_14)
.L_14:
        /*003c*/ 	.word	0x00000000
        /*0040*/ 	.short	0x0001
        /*0042*/ 	.short	0x0004
        /*0044*/ 	.byte	0x00, 0xf0, 0x11, 0x00


	//----- nvinfo : EIATTR_KPARAM_INFO
	.align		4
.L_15:
        /*0048*/ 	.byte	0x04, 0x17
        /*004a*/ 	.short	(.L_17 - .L_16)
.L_16:
        /*004c*/ 	.word	0x00000000
        /*0050*/ 	.short	0x0000
        /*0052*/ 	.short	0x0000
        /*0054*/ 	.byte	0x00, 0xf0, 0x11, 0x00


	//----- nvinfo : EIATTR_SPARSE_MMA_MASK
	.align		4
.L_17:
        /*0058*/ 	.byte	0x03, 0x50
        /*005a*/ 	.short	0x0000


	//----- nvinfo : EIATTR_MAXREG_COUNT
	.align		4
        /*005c*/ 	.byte	0x03, 0x1b
        /*005e*/ 	.short	0x00ff


	//----- nvinfo : EIATTR_NUM_BARRIERS
	.align		4
        /*0060*/ 	.byte	0x02, 0x4c
        /*0062*/ 	.byte	0x01
	.zero		1


	//----- nvinfo : EIATTR_MERCURY_ISA_VERSION
	.align		4
        /*0064*/ 	.byte	0x03, 0x5f
        /*0066*/ 	.short	0x0101


	//----- nvinfo : EIATTR_VRC_CTA_INIT_COUNT
	.align		4
        /*0068*/ 	.byte	0x02, 0x4a
	.zero		1
	.zero		1


	//----- nvinfo : EIATTR_EXIT_INSTR_OFFSETS
	.align		4
        /*006c*/ 	.byte	0x04, 0x1c
        /*006e*/ 	.short	(.L_19 - .L_18)


	//   ....[0]....
.L_18:
        /*0070*/ 	.word	0x00000440


	//   ....[1]....
        /*0074*/ 	.word	0x00000560


	//----- nvinfo : EIATTR_CBANK_PARAM_SIZE
	.align		4
.L_19:
        /*0078*/ 	.byte	0x03, 0x19
        /*007a*/ 	.short	0x0020


	//----- nvinfo : EIATTR_PARAM_CBANK
	.align		4
        /*007c*/ 	.byte	0x04, 0x0a
        /*007e*/ 	.short	(.L_21 - .L_20)
	.align		4
.L_20:
        /*0080*/ 	.word	index@(.nv.constant0._Z30simplex_unit_to_general_kerneliiPdS_S_)
        /*0084*/ 	.short	0x0380
        /*0086*/ 	.short	0x0020


	//----- nvinfo : EIATTR_SW_WAR
	.align		4
.L_21:
        /*0088*/ 	.byte	0x04, 0x36
        /*008a*/ 	.short	(.L_23 - .L_22)
.L_22:
        /*008c*/ 	.word	0x00000008
.L_23:


//--------------------- .nv.callgraph             --------------------------
	.section	.nv.callgraph,"",@"SHT_CUDA_CALLGRAPH"
	.align	4
	.sectionentsize	8
	.align		4
        /*0000*/ 	.word	0x00000000
	.align		4
        /*0004*/ 	.word	0xffffffff
	.align		4
        /*0008*/ 	.word	0x00000000
	.align		4
        /*000c*/ 	.word	0xfffffffe
	.align		4
        /*0010*/ 	.word	0x00000000
	.align		4
        /*0014*/ 	.word	0xfffffffd
	.align		4
        /*0018*/ 	.word	0x00000000
	.align		4
        /*001c*/ 	.word	0xfffffffc


//--------------------- .text._Z30simplex_unit_to_general_kerneliiPdS_S_ --------------------------
	.section	.text._Z30simplex_unit_to_general_kerneliiPdS_S_,"ax",@progbits
	.align	128
        .global         _Z30simplex_unit_to_general_kerneliiPdS_S_
        .type           _Z30simplex_unit_to_general_kerneliiPdS_S_,@function
        .size           _Z30simplex_unit_to_general_kerneliiPdS_S_,(.L_x_1 - _Z30simplex_unit_to_general_kerneliiPdS_S_)
        .other          _Z30simplex_unit_to_general_kerneliiPdS_S_,@"STO_CUDA_ENTRY STV_DEFAULT"
_Z30simplex_unit_to_general_kerneliiPdS_S_:
.text._Z30simplex_unit_to_general_kerneliiPdS_S_:
[----:B------:R-:W-:Y:S08]  /*0000*/  LDC R1, c[0x0][0x37c] ;  /* 0x0000df00ff017b82 */ /* 0x000ff00000000800 */
[----:B------:R-:W0:Y:S01]  /*0010*/  LDC R0, c[0x0][0x380] ;  /* 0x0000e000ff007b82 */ /* 0x000e220000000800 */
[----:B------:R-:W1:Y:S01]  /*0020*/  S2R R7, SR_TID.X ;  /* 0x0000000000077919 */ /* 0x000e620000002100 */
[----:B------:R-:W2:Y:S06]  /*0030*/  LDCU.64 UR8, c[0x0][0x358] ;  /* 0x00006b00ff0877ac */ /* 0x000eac0008000a00 */
[----:B------:R-:W3:Y:S01]  /*0040*/  S2UR UR6, SR_CTAID.X ;  /* 0x00000000000679c3 */ /* 0x000ee20000002500 */
[----:B0-----:R-:W-:-:S04]  /*0050*/  IABS R5, R0 ;  /* 0x0000000000057213 */ /* 0x001fc80000000000 */
[----:B------:R-:W0:Y:S08]  /*0060*/  I2F.RP R4, R5 ;  /* 0x0000000500047306 */ /* 0x000e300000209400 */
[----:B0-----:R-:W0:Y:S02]  /*0070*/  MUFU.RCP R4, R4 ;  /* 0x0000000400047308 */ /* 0x001e240000001000 */
[----:B0-----:R-:W-:-:S06]  /*0080*/  VIADD R2, R4, 0xffffffe ;  /* 0x0ffffffe04027836 */ /* 0x001fcc0000000000 */
[----:B------:R0:W4:Y:S02]  /*0090*/  F2I.FTZ.U32.TRUNC.NTZ R3, R2 ;  /* 0x0000000200037305 */ /* 0x000124000021f000 */
[----:B0-----:R-:W-:Y:S02]  /*00a0*/  HFMA2 R2, -RZ, RZ, 0, 0 ;  /* 0x00000000ff027431 */ /* 0x001fe400000001ff */
[----:B----4-:R-:W-:-:S04]  /*00b0*/  IMAD.MOV R6, RZ, RZ, -R3 ;  /* 0x000000ffff067224 */ /* 0x010fc800078e0a03 */
[----:B------:R-:W-:Y:S01]  /*00c0*/  IMAD R9, R6, R5, RZ ;  /* 0x0000000506097224 */ /* 0x000fe200078e02ff */
[----:B-1----:R-:W-:-:S03]  /*00d0*/  IABS R6, R7 ;  /* 0x0000000700067213 */ /* 0x002fc60000000000 */
[----:B------:R-:W-:Y:S01]  /*00e0*/  IMAD.HI.U32 R3, R3, R9, R2 ;  /* 0x0000000903037227 */ /* 0x000fe200078e0002 */
[----:B------:R-:W-:-:S04]  /*00f0*/  LOP3.LUT R2, R7, R0, RZ, 0x3c, !PT ;  /* 0x0000000007027212 */ /* 0x000fc800078e3cff */
[----:B------:R-:W-:Y:S01]  /*0100*/  ISETP.GE.AND P1, PT, R2, RZ, PT ;  /* 0x000000ff0200720c */ /* 0x000fe20003f26270 */
[----:B------:R-:W-:-:S04]  /*0110*/  IMAD.HI.U32 R3, R3, R6, RZ ;  /* 0x0000000603037227 */ /* 0x000fc800078e00ff */
[----:B------:R-:W-:-:S04]  /*0120*/  IMAD.MOV R4, RZ, RZ, -R3 ;  /* 0x000000ffff047224 */ /* 0x000fc800078e0a03 */
[----:B------:R-:W-:-:S05]  /*0130*/  IMAD R4, R5, R4, R6 ;  /* 0x0000000405047224 */ /* 0x000fca00078e0206 */
[----:B------:R-:W-:-:S13]  /*0140*/  ISETP.GT.U32.AND P2, PT, R5, R4, PT ;  /* 0x000000040500720c */ /* 0x000fda0003f44070 */
[----:B------:R-:W-:Y:S01]  /*0150*/  @!P2 IMAD.IADD R4, R4, 0x1, -R5 ;  /* 0x000000010404a824 */ /* 0x000fe200078e0a05 */
[----:B------:R-:W-:Y:S02]  /*0160*/  @!P2 IADD3 R3, PT, PT, R3, 0x1, RZ ;  /* 0x000000010303a810 */ /* 0x000fe40007ffe0ff */
[----:B------:R-:W-:Y:S02]  /*0170*/  ISETP.NE.AND P2, PT, R0, RZ, PT ;  /* 0x000000ff0000720c */ /* 0x000fe40003f45270 */
[----:B------:R-:W-:Y:S02]  /*0180*/  ISETP.GE.U32.AND P0, PT, R4, R5, PT ;  /* 0x000000050400720c */ /* 0x000fe40003f06070 */
[----:B------:R-:W3:Y:S11]  /*0190*/  LDC R4, c[0x0][0x384] ;  /* 0x0000e100ff047b82 */ /* 0x000ef60000000800 */
[----:B------:R-:W-:-:S05]  /*01a0*/  @P0 VIADD R3, R3, 0x1 ;  /* 0x0000000103030836 */ /* 0x000fca0000000000 */
[----:B------:R-:W-:Y:S02]  /*01b0*/  @!P1 IADD3 R3, PT, PT, -R3, RZ, RZ ;  /* 0x000000ff03039210 */ /* 0x000fe40007ffe1ff */
[----:B------:R-:W-:-:S04]  /*01c0*/  @!P2 LOP3.LUT R3, RZ, R0, RZ, 0x33, !PT ;  /* 0x00000000ff03a212 */ /* 0x000fc800078e33ff */
[----:B------:R-:W-:Y:S01]  /*01d0*/  ISETP.GE.AND P0, PT, R3, R0, PT ;  /* 0x000000000300720c */ /* 0x000fe20003f06270 */
[----:B------:R-:W-:-:S03]  /*01e0*/  IMAD.MOV R5, RZ, RZ, -R3 ;  /* 0x000000ffff057224 */ /* 0x000fc600078e0a03 */
[----:B---3--:R-:W-:Y:S01]  /*01f0*/  ISETP.LE.OR P0, PT, R4, UR6, P0 ;  /* 0x0000000604007c0c */ /* 0x008fe20008703670 */
[----:B------:R-:W-:-:S03]  /*0200*/  IMAD R5, R0, R5, R7 ;  /* 0x0000000500057224 */ /* 0x000fc600078e0207 */
[----:B------:R-:W-:-:S13]  /*0210*/  ISETP.LT.OR P0, PT, R0, RZ, P0 ;  /* 0x000000ff0000720c */ /* 0x000fda0000701670 */
[----:B------:R-:W0:Y:S01]  /*0220*/  @!P0 LDC.64 R10, c[0x0][0x388] ;  /* 0x0000e200ff0a8b82 */ /* 0x000e220000000a00 */
[----:B------:R-:W-:-:S05]  /*0230*/  @!P0 IMAD R2, R5, R0, R0 ;  /* 0x0000000005028224 */ /* 0x000fca00078e0200 */
[C---:B------:R-:W-:Y:S02]  /*0240*/  @!P0 IADD3 R15, PT, PT, R3.reuse, R2, RZ ;  /* 0x00000002030f8210 */ /* 0x040fe40007ffe0ff */
[----:B------:R-:W1:Y:S01]  /*0250*/  @!P0 LDC.64 R8, c[0x0][0x390] ;  /* 0x0000e400ff088b82 */ /* 0x000e620000000a00 */
[----:B0-----:R-:W-:-:S04]  /*0260*/  @!P0 IMAD.WIDE.U32 R12, R3, 0x8, R10 ;  /* 0x00000008030c8825 */ /* 0x001fc800078e000a */
[----:B------:R-:W-:Y:S02]  /*0270*/  @!P0 IMAD.WIDE.U32 R10, R15, 0x8, R10 ;  /* 0x000000080f0a8825 */ /* 0x000fe400078e000a */
[----:B--2---:R-:W2:Y:S02]  /*0280*/  @!P0 LDG.E.64 R12, desc[UR8][R12.64] ;  /* 0x000000080c0c8981 */ /* 0x004ea4000c1e1b00 */
[----:B------:R-:W-:Y:S02]  /*0290*/  @!P0 IMAD R15, R0, UR6, R5 ;  /* 0x00000006000f8c24 */ /* 0x000fe4000f8e0205 */
[----:B------:R-:W2:Y:S02]  /*02a0*/  @!P0 LDG.E.64 R10, desc[UR8][R10.64] ;  /* 0x000000080a0a8981 */ /* 0x000ea4000c1e1b00 */
[----:B-1----:R-:W-:-:S06]  /*02b0*/  @!P0 IMAD.WIDE.U32 R14, R15, 0x8, R8 ;  /* 0x000000080f0e8825 */ /* 0x002fcc00078e0008 */
[----:B------:R-:W3:Y:S01]  /*02c0*/  @!P0 LDG.E.64 R14, desc[UR8][R14.64] ;  /* 0x000000080e0e8981 */ /* 0x000ee2000c1e1b00 */
[----:B------:R-:W0:Y:S01]  /*02d0*/  S2UR UR5, SR_CgaCtaId ;  /* 0x00000000000579c3 */ /* 0x000e220000008800 */
[----:B------:R-:W-:Y:S01]  /*02e0*/  UMOV UR4, 0x400 ;  /* 0x0000040000047882 */ /* 0x000fe20000000000 */
[----:B------:R-:W-:Y:S01]  /*02f0*/  ISETP.LE.AND P1, PT, R4, UR6, PT ;  /* 0x0000000604007c0c */ /* 0x000fe2000bf23270 */
[----:B0-----:R-:W-:-:S06]  /*0300*/  ULEA UR4, UR5, UR4, 0x18 ;  /* 0x0000000405047291 */ /* 0x001fcc000f8ec0ff */
[----:B------:R-:W-:Y:S02]  /*0310*/  LEA R2, R7, UR4, 0x3 ;  /* 0x0000000407027c11 */ /* 0x000fe4000f8e18ff */
[----:B------:R-:W-:-:S04]  /*0320*/  ISETP.GE.OR P1, PT, R3, R0, P1 ;  /* 0x000000000300720c */ /* 0x000fc80000f26670 */
[----:B------:R-:W-:Y:S01]  /*0330*/  ISETP.GT.U32.OR P2, PT, R5, 0x9, P1 ;  /* 0x000000090500780c */ /* 0x000fe20000f44470 */
[----:B--2---:R-:W-:-:S08]  /*0340*/  @!P0 DADD R8, R10, -R12 ;  /* 0x000000000a088229 */ /* 0x004fd0000000080c */
[----:B---3--:R-:W-:-:S07]  /*0350*/  @!P0 DMUL R8, R8, R14 ;  /* 0x0000000e08088228 */ /* 0x008fce0000000000 */
[----:B------:R-:W-:Y:S01]  /*0360*/  @!P0 STS.64 [R2], R8 ;  /* 0x0000000802008388 */ /* 0x000fe20000000a00 */
[----:B------:R-:W-:Y:S06]  /*0370*/  BAR.SYNC.DEFER_BLOCKING 0x0 ;  /* 0x0000000000007b1d */ /* 0x000fec0000010000 */
[----:B------:R-:W-:Y:S04]  /*0380*/  @!P2 LDS.64 R6, [R2+0x50] ;  /* 0x000050000206a984 */ /* 0x000fe80000000a00 */
[----:B------:R-:W0:Y:S01]  /*0390*/  @!P2 LDS.64 R10, [R2] ;  /* 0x00000000020aa984 */ /* 0x000e220000000a00 */
[----:B------:R-:W-:Y:S01]  /*03a0*/  ISETP.GT.U32.OR P0, PT, R5, 0x4, P1 ;  /* 0x000000040500780c */ /* 0x000fe20000f04470 */
[----:B0-----:R-:W-:-:S07]  /*03b0*/  @!P2 DADD R6, R6, R10 ;  /* 0x000000000606a229 */ /* 0x001fce000000000a */
[----:B------:R-:W-:Y:S01]  /*03c0*/  @!P2 STS.64 [R2], R6 ;  /* 0x000000060200a388 */ /* 0x000fe20000000a00 */
[----:B------:R-:W-:Y:S06]  /*03d0*/  BAR.SYNC.DEFER_BLOCKING 0x0 ;  /* 0x0000000000007b1d */ /* 0x000fec0000010000 */
[----:B------:R-:W-:Y:S04]  /*03e0*/  @!P0 LDS.64 R10, [R2+0x28] ;  /* 0x00002800020a8984 */ /* 0x000fe80000000a00 */
[----:B------:R-:W0:Y:S01]  /*03f0*/  @!P0 LDS.64 R12, [R2] ;  /* 0x00000000020c8984 */ /* 0x000e220000000a00 */
[----:B------:R-:W-:Y:S01]  /*0400*/  ISETP.NE.OR P1, PT, R5, RZ, P1 ;  /* 0x000000ff0500720c */ /* 0x000fe20000f25670 */
[----:B0-----:R-:W-:-:S07]  /*0410*/  @!P0 DADD R10, R10, R12 ;  /* 0x000000000a0a8229 */ /* 0x001fce000000000c */
[----:B------:R0:W-:Y:S01]  /*0420*/  @!P0 STS.64 [R2], R10 ;  /* 0x0000000a02008388 */ /* 0x0001e20000000a00 */
[----:B------:R-:W-:Y:S06]  /*0430*/  BAR.SYNC.DEFER_BLOCKING 0x0 ;  /* 0x0000000000007b1d */ /* 0x000fec0000010000 */
[----:B------:R-:W-:Y:S05]  /*0440*/  @P1 EXIT ;  /* 0x000000000000194d */ /* 0x000fea0003800000 */
[----:B------:R-:W1:Y:S01]  /*0450*/  LDC.64 R4, c[0x0][0x388] ;  /* 0x0000e200ff047b82 */ /* 0x000e620000000a00 */
[----:B------:R-:W2:Y:S04]  /*0460*/  LDS.64 R6, [R2] ;  /* 0x0000000002067984 */ /* 0x000ea80000000a00 */
[----:B------:R-:W3:Y:S04]  /*0470*/  LDS.64 R8, [R2+0x8] ;  /* 0x0000080002087984 */ /* 0x000ee80000000a00 */
[----:B0-----:R-:W0:Y:S04]  /*0480*/  LDS.64 R10, [R2+0x10] ;  /* 0x00001000020a7984 */ /* 0x001e280000000a00 */
[----:B------:R-:W4:Y:S04]  /*0490*/  LDS.64 R12, [R2+0x18] ;  /* 0x00001800020c7984 */ /* 0x000f280000000a00 */
[----:B------:R-:W5:Y:S01]  /*04a0*/  LDS.64 R14, [R2+0x20] ;  /* 0x00002000020e7984 */ /* 0x000f620000000a00 */
[----:B-1----:R-:W-:-:S06]  /*04b0*/  IMAD.WIDE R4, R3, 0x8, R4 ;  /* 0x0000000803047825 */ /* 0x002fcc00078e0204 */
[----:B------:R-:W2:Y:S02]  /*04c0*/  LDG.E.64 R4, desc[UR8][R4.64] ;  /* 0x0000000804047981 */ /* 0x000ea4000c1e1b00 */
[----:B--2---:R-:W-:Y:S01]  /*04d0*/  DADD R6, R4, R6 ;  /* 0x0000000004067229 */ /* 0x004fe20000000006 */
[----:B------:R-:W-:-:S07]  /*04e0*/  IMAD R5, R0, UR6, R3 ;  /* 0x0000000600057c24 */ /* 0x000fce000f8e0203 */
[----:B---3--:R-:W-:Y:S01]  /*04f0*/  DADD R6, R6, R8 ;  /* 0x0000000006067229 */ /* 0x008fe20000000008 */
[----:B------:R-:W1:Y:S07]  /*0500*/  LDC.64 R8, c[0x0][0x398] ;  /* 0x0000e600ff087b82 */ /* 0x000e6e0000000a00 */
[----:B0-----:R-:W-:-:S08]  /*0510*/  DADD R6, R6, R10 ;  /* 0x0000000006067229 */ /* 0x001fd0000000000a */
[----:B----4-:R-:W-:-:S08]  /*0520*/  DADD R6, R6, R12 ;  /* 0x0000000006067229 */ /* 0x010fd0000000000c */
[----:B-----5:R-:W-:Y:S01]  /*0530*/  DADD R6, R6, R14 ;  /* 0x0000000006067229 */ /* 0x020fe2000000000e */
[----:B-1----:R-:W-:-:S06]  /*0540*/  IMAD.WIDE R4, R5, 0x8, R8 ;  /* 0x0000000805047825 */ /* 0x002fcc00078e0208 */
[----:B------:R-:W-:Y:S01]  /*0550*/  STG.E.64 desc[UR8][R4.64], R6 ;  /* 0x0000000604007986 */ /* 0x000fe2000c101b08 */
[----:B------:R-:W-:Y:S05]  /*0560*/  EXIT ;  /* 0x000000000000794d */ /* 0x000fea0003800000 */
.L_x_0:
[----:B------:R-:W-:-:S00]  /*0570*/  BRA `(.L_x_0) ;  /* 0xfffffffc00fc7947 */ /* 0x000fc0000383ffff */
[----:B------:R-:W-:-:S00]  /*0580*/  NOP ;  /* 0x0000000000007918 */ /* 0x000fc00000000000 */
[----:B------:R-:W-:-:S00]  /*0590*/  NOP ;  /* 0x0000000000007918 */ /* 0x000fc00000000000 */
[----:B------:R-:W-:-:S00]  /*05a0*/  NOP ;  /* 0x0000000000007918 */ /* 0x000fc00000000000 */
[----:B------:R-:W-:-:S00]  /*05b0*/  NOP ;  /* 0x0000000000007918 */ /* 0x000fc00000000000 */
[----:B------:R-:W-:-:S00]  /*05c0*/  NOP ;  /* 0x0000000000007918 */ /* 0x000fc00000000000 */
[----:B------:R-:W-:-:S00]  /*05d0*/  NOP ;  /* 0x0000000000007918 */ /* 0x000fc00000000000 */
[----:B------:R-:W-:-:S00]  /*05e0*/  NOP ;  /* 0x0000000000007918 */ /* 0x000fc00000000000 */
[----:B------:R-:W-:-:S00]  /*05f0*/  NOP ;  /* 0x0000000000007918 */ /* 0x000fc00000000000 */
.L_x_1:


//--------------------- .nv.shared._Z30simplex_unit_to_general_kerneliiPdS_S_ --------------------------
	.section	.nv.shared._Z30simplex_unit_to_general_kerneliiPdS_S_,"aw",@nobits
	.sectionflags	@""
	.align	16
	.zero		1024


//--------------------- .nv.shared.reserved.0     --------------------------
	.section	.nv.shared.reserved.0,"aw",@nobits
	.weak		__nv_reservedSMEM_offset_0_alias
	.size		__nv_reservedSMEM_offset_0_alias, 0, 64
	.other		__nv_reservedSMEM_offset_0_alias,@"STO_CUDA_RESERVED_SHARED STV_DEFAULT"
__nv_reservedSMEM_offset_0_alias:
	.zero		0
	.zero		64


//--------------------- .nv.constant0._Z30simplex_unit_to_general_kerneliiPdS_S_ --------------------------
	.section	.nv.constant0._Z30simplex_unit_to_general_kerneliiPdS_S_,"a",@progbits
	.sectionflags	@""
	.align	4
.nv.constant0._Z30simplex_unit_to_general_kerneliiPdS_S_:
	.zero		928


//--------------------- SYMBOLS --------------------------

	.type		.nv.reservedSmem.offset0,@object
	.size		.nv.reservedSmem.offset0,0x4
	.type		.nv.reservedSmem.cap,@object
	.size		.nv.reservedSmem.cap,0x4
